//
// Generated by NVIDIA NVVM Compiler
//
// Compiler Build ID: CL-36424714
// Cuda compilation tools, release 13.0, V13.0.88
// Based on NVVM 20.0.0
//

.version 9.0
.target sm_100
.address_size 64

	// .globl	_Z24cosine_similarity_kernelPKfS0_iPf

.visible .entry _Z24cosine_similarity_kernelPKfS0_iPf(
	.param .u64 .ptr .align 1 _Z24cosine_similarity_kernelPKfS0_iPf_param_0,
	.param .u64 .ptr .align 1 _Z24cosine_similarity_kernelPKfS0_iPf_param_1,
	.param .u32 _Z24cosine_similarity_kernelPKfS0_iPf_param_2,
	.param .u64 .ptr .align 1 _Z24cosine_similarity_kernelPKfS0_iPf_param_3
)
{
	.reg .pred 	%p<14>;
	.reg .b32 	%r<23>;
	.reg .b32 	%f<135>;
	.reg .b64 	%rd<24>;

	ld.param.u64 	%rd10, [_Z24cosine_similarity_kernelPKfS0_iPf_param_0];
	ld.param.u64 	%rd11, [_Z24cosine_similarity_kernelPKfS0_iPf_param_1];
	ld.param.u32 	%r12, [_Z24cosine_similarity_kernelPKfS0_iPf_param_2];
	ld.param.u64 	%rd12, [_Z24cosine_similarity_kernelPKfS0_iPf_param_3];
	cvta.to.global.u64 	%rd1, %rd11;
	cvta.to.global.u64 	%rd2, %rd10;
	cvta.to.global.u64 	%rd3, %rd12;
	mov.u32 	%r13, %tid.x;
	mov.u32 	%r14, %ctaid.x;
	or.b32  	%r15, %r13, %r14;
	setp.ne.s32 	%p1, %r15, 0;
	@%p1 bra 	$L__BB0_16;
	setp.lt.s32 	%p2, %r12, 1;
	mov.f32 	%f132, 0f00000000;
	mov.f32 	%f133, %f132;
	mov.f32 	%f134, %f132;
	@%p2 bra 	$L__BB0_13;
	and.b32  	%r1, %r12, 7;
	setp.lt.u32 	%p3, %r12, 8;
	mov.f32 	%f134, 0f00000000;
	mov.b32 	%r21, 0;
	mov.f32 	%f133, %f134;
	mov.f32 	%f132, %f134;
	@%p3 bra 	$L__BB0_5;
	and.b32  	%r21, %r12, 2147483640;
	neg.s32 	%r19, %r21;
	add.s64 	%rd23, %rd2, 16;
	add.s64 	%rd22, %rd1, 16;
	mov.f32 	%f134, 0f00000000;
$L__BB0_4:
	.pragma "nounroll";
	ld.global.f32 	%f43, [%rd23+-16];
	ld.global.f32 	%f44, [%rd22+-16];
	fma.rn.f32 	%f45, %f43, %f44, %f132;
	fma.rn.f32 	%f46, %f43, %f43, %f133;
	fma.rn.f32 	%f47, %f44, %f44, %f134;
	ld.global.f32 	%f48, [%rd23+-12];
	ld.global.f32 	%f49, [%rd22+-12];
	fma.rn.f32 	%f50, %f48, %f49, %f45;
	fma.rn.f32 	%f51, %f48, %f48, %f46;
	fma.rn.f32 	%f52, %f49, %f49, %f47;
	ld.global.f32 	%f53, [%rd23+-8];
	ld.global.f32 	%f54, [%rd22+-8];
	fma.rn.f32 	%f55, %f53, %f54, %f50;
	fma.rn.f32 	%f56, %f53, %f53, %f51;
	fma.rn.f32 	%f57, %f54, %f54, %f52;
	ld.global.f32 	%f58, [%rd23+-4];
	ld.global.f32 	%f59, [%rd22+-4];
	fma.rn.f32 	%f60, %f58, %f59, %f55;
	fma.rn.f32 	%f61, %f58, %f58, %f56;
	fma.rn.f32 	%f62, %f59, %f59, %f57;
	ld.global.f32 	%f63, [%rd23];
	ld.global.f32 	%f64, [%rd22];
	fma.rn.f32 	%f65, %f63, %f64, %f60;
	fma.rn.f32 	%f66, %f63, %f63, %f61;
	fma.rn.f32 	%f67, %f64, %f64, %f62;
	ld.global.f32 	%f68, [%rd23+4];
	ld.global.f32 	%f69, [%rd22+4];
	fma.rn.f32 	%f70, %f68, %f69, %f65;
	fma.rn.f32 	%f71, %f68, %f68, %f66;
	fma.rn.f32 	%f72, %f69, %f69, %f67;
	ld.global.f32 	%f73, [%rd23+8];
	ld.global.f32 	%f74, [%rd22+8];
	fma.rn.f32 	%f75, %f73, %f74, %f70;
	fma.rn.f32 	%f76, %f73, %f73, %f71;
	fma.rn.f32 	%f77, %f74, %f74, %f72;
	ld.global.f32 	%f78, [%rd23+12];
	ld.global.f32 	%f79, [%rd22+12];
	fma.rn.f32 	%f132, %f78, %f79, %f75;
	fma.rn.f32 	%f133, %f78, %f78, %f76;
	fma.rn.f32 	%f134, %f79, %f79, %f77;
	add.s32 	%r19, %r19, 8;
	add.s64 	%rd23, %rd23, 32;
	add.s64 	%rd22, %rd22, 32;
	setp.ne.s32 	%p4, %r19, 0;
	@%p4 bra 	$L__BB0_4;
$L__BB0_5:
	setp.eq.s32 	%p5, %r1, 0;
	@%p5 bra 	$L__BB0_13;
	and.b32  	%r7, %r12, 3;
	setp.lt.u32 	%p6, %r1, 4;
	@%p6 bra 	$L__BB0_8;
	mul.wide.u32 	%rd13, %r21, 4;
	add.s64 	%rd14, %rd2, %rd13;
	ld.global.f32 	%f81, [%rd14];
	add.s64 	%rd15, %rd1, %rd13;
	ld.global.f32 	%f82, [%rd15];
	fma.rn.f32 	%f83, %f81, %f82, %f132;
	fma.rn.f32 	%f84, %f81, %f81, %f133;
	fma.rn.f32 	%f85, %f82, %f82, %f134;
	ld.global.f32 	%f86, [%rd14+4];
	ld.global.f32 	%f87, [%rd15+4];
	fma.rn.f32 	%f88, %f86, %f87, %f83;
	fma.rn.f32 	%f89, %f86, %f86, %f84;
	fma.rn.f32 	%f90, %f87, %f87, %f85;
	ld.global.f32 	%f91, [%rd14+8];
	ld.global.f32 	%f92, [%rd15+8];
	fma.rn.f32 	%f93, %f91, %f92, %f88;
	fma.rn.f32 	%f94, %f91, %f91, %f89;
	fma.rn.f32 	%f95, %f92, %f92, %f90;
	ld.global.f32 	%f96, [%rd14+12];
	ld.global.f32 	%f97, [%rd15+12];
	fma.rn.f32 	%f132, %f96, %f97, %f93;
	fma.rn.f32 	%f133, %f96, %f96, %f94;
	fma.rn.f32 	%f134, %f97, %f97, %f95;
	add.s32 	%r21, %r21, 4;
$L__BB0_8:
	setp.eq.s32 	%p7, %r7, 0;
	@%p7 bra 	$L__BB0_13;
	setp.eq.s32 	%p8, %r7, 1;
	@%p8 bra 	$L__BB0_11;
	mul.wide.u32 	%rd16, %r21, 4;
	add.s64 	%rd17, %rd2, %rd16;
	ld.global.f32 	%f99, [%rd17];
	add.s64 	%rd18, %rd1, %rd16;
	ld.global.f32 	%f100, [%rd18];
	fma.rn.f32 	%f101, %f99, %f100, %f132;
	fma.rn.f32 	%f102, %f99, %f99, %f133;
	fma.rn.f32 	%f103, %f100, %f100, %f134;
	ld.global.f32 	%f104, [%rd17+4];
	ld.global.f32 	%f105, [%rd18+4];
	fma.rn.f32 	%f132, %f104, %f105, %f101;
	fma.rn.f32 	%f133, %f104, %f104, %f102;
	fma.rn.f32 	%f134, %f105, %f105, %f103;
	add.s32 	%r21, %r21, 2;
$L__BB0_11:
	and.b32  	%r17, %r12, 1;
	setp.eq.b32 	%p9, %r17, 1;
	not.pred 	%p10, %p9;
	@%p10 bra 	$L__BB0_13;
	mul.wide.u32 	%rd19, %r21, 4;
	add.s64 	%rd20, %rd2, %rd19;
	ld.global.f32 	%f106, [%rd20];
	add.s64 	%rd21, %rd1, %rd19;
	ld.global.f32 	%f107, [%rd21];
	fma.rn.f32 	%f132, %f106, %f107, %f132;
	fma.rn.f32 	%f133, %f106, %f106, %f133;
	fma.rn.f32 	%f134, %f107, %f107, %f134;
$L__BB0_13:
	sqrt.rn.f32 	%f37, %f133;
	sqrt.rn.f32 	%f108, %f134;
	setp.leu.f32 	%p11, %f37, 0f00000000;
	setp.leu.f32 	%p12, %f108, 0f00000000;
	or.pred  	%p13, %p11, %p12;
	@%p13 bra 	$L__BB0_15;
	mul.f32 	%f109, %f37, %f108;
	div.rn.f32 	%f110, %f132, %f109;
	st.global.f32 	[%rd3], %f110;
	bra.uni 	$L__BB0_16;
$L__BB0_15:
	mov.b32 	%r18, 0;
	st.global.u32 	[%rd3], %r18;
$L__BB0_16:
	ret;

}


// ===== COMPILED SASS (sm_100) =====

	.target	sm_100

	.elftype	@"ET_EXEC"


//--------------------- .note.nv.tkinfo           --------------------------
	.section	.note.nv.tkinfo,"",@"SHT_NOTE"
	.sectionflags	@"SHF_NOTE_NV_TKINFO"
	.tkinfo
        /*0018*/ 	.word	0x00000002
        /*0030*/ 	.string	""
        /*0030*/ 	.string	"ptxas"
        /*0030*/ 	.string	"Cuda compilation tools, release 13.0, V13.0.88"
        /*0030*/ 	.string	"Build cuda_13.0.r13.0/compiler.36424714_0"
        /*0030*/ 	.string	"-arch sm_100 -m 64 "



//--------------------- .note.nv.cuinfo           --------------------------
	.section	.note.nv.cuinfo,"",@"SHT_NOTE"
	.sectionflags	@"SHF_NOTE_NV_CUINFO"
        /*0018*/ 	.short	0x0002
        /*001a*/ 	.short	0x0064
        /*001c*/ 	.short	0x0082
	.zero		2


//--------------------- .nv.info                  --------------------------
	.section	.nv.info,"",@"SHT_CUDA_INFO"
	.align	4


	//----- nvinfo : EIATTR_REGCOUNT
	.align		4
        /*0000*/ 	.byte	0x04, 0x2f
        /*0002*/ 	.short	(.L_1 - .L_0)
	.align		4
.L_0:
        /*0004*/ 	.word	index@(_Z24cosine_similarity_kernelPKfS0_iPf)
        /*0008*/ 	.word	0x0000001e


	//----- nvinfo : EIATTR_FRAME_SIZE
	.align		4
.L_1:
        /*000c*/ 	.byte	0x04, 0x11
        /*000e*/ 	.short	(.L_3 - .L_2)
	.align		4
.L_2:
        /*0010*/ 	.word	index@($__internal_1_$__cuda_sm3x_div_rn_noftz_f32_slowpath)
        /*0014*/ 	.word	0x00000000


	//----- nvinfo : EIATTR_FRAME_SIZE
	.align		4
.L_3:
        /*0018*/ 	.byte	0x04, 0x11
        /*001a*/ 	.short	(.L_5 - .L_4)
	.align		4
.L_4:
        /*001c*/ 	.word	index@($__internal_0_$__cuda_sm20_sqrt_rn_f32_slowpath)
        /*0020*/ 	.word	0x00000000


	//----- nvinfo : EIATTR_FRAME_SIZE
	.align		4
.L_5:
        /*0024*/ 	.byte	0x04, 0x11
        /*0026*/ 	.short	(.L_7 - .L_6)
	.align		4
.L_6:
        /*0028*/ 	.word	index@(_Z24cosine_similarity_kernelPKfS0_iPf)
        /*002c*/ 	.word	0x00000000


	//----- nvinfo : EIATTR_MIN_STACK_SIZE
	.align		4
.L_7:
        /*0030*/ 	.byte	0x04, 0x12
        /*0032*/ 	.short	(.L_9 - .L_8)
	.align		4
.L_8:
        /*0034*/ 	.word	index@(_Z24cosine_similarity_kernelPKfS0_iPf)
        /*0038*/ 	.word	0x00000000
.L_9:


//--------------------- .nv.compat                --------------------------
	.section	.nv.compat,"",@"SHT_CUDA_COMPAT_INFO"
	.align	4
        /*0000*/ 	.byte	0x02, 0x09, 0x00, 0x00, 0x02, 0x02, 0x01, 0x00, 0x02, 0x05, 0x05, 0x00, 0x03, 0x07, 0x01, 0x01
        /*0010*/ 	.byte	0x02, 0x03, 0x00, 0x00, 0x02, 0x06, 0x01, 0x00, 0x04, 0x0b, 0x08, 0x00, 0x01, 0x00, 0x00, 0x00
        /*0020*/ 	.byte	0x00, 0x00, 0x00, 0x00


//--------------------- .nv.info._Z24cosine_similarity_kernelPKfS0_iPf --------------------------
	.section	.nv.info._Z24cosine_similarity_kernelPKfS0_iPf,"",@"SHT_CUDA_INFO"
	.sectionflags	@""
	.align	4


	//----- nvinfo : EIATTR_CUDA_API_VERSION
	.align		4
        /*0000*/ 	.byte	0x04, 0x37
        /*0002*/ 	.short	(.L_11 - .L_10)
.L_10:
        /*0004*/ 	.word	0x00000082


	//----- nvinfo : EIATTR_KPARAM_INFO
	.align		4
.L_11:
        /*0008*/ 	.byte	0x04, 0x17
        /*000a*/ 	.short	(.L_13 - .L_12)
.L_12:
        /*000c*/ 	.word	0x00000000
        /*0010*/ 	.short	0x0003
        /*0012*/ 	.short	0x0018
        /*0014*/ 	.byte	0x00, 0xf5, 0x21, 0x00


	//----- nvinfo : EIATTR_KPARAM_INFO
	.align		4
.L_13:
        /*0018*/ 	.byte	0x04, 0x17
        /*001a*/ 	.short	(.L_15 - .L_14)
.L_14:
        /*001c*/ 	.word	0x00000000
        /*0020*/ 	.short	0x0002
        /*0022*/ 	.short	0x0010
        /*0024*/ 	.byte	0x00, 0xf0, 0x11, 0x00


	//----- nvinfo : EIATTR_KPARAM_INFO
	.align		4
.L_15:
        /*0028*/ 	.byte	0x04, 0x17
        /*002a*/ 	.short	(.L_17 - .L_16)
.L_16:
        /*002c*/ 	.word	0x00000000
        /*0030*/ 	.short	0x0001
        /*0032*/ 	.short	0x0008
        /*0034*/ 	.byte	0x00, 0xf5, 0x21, 0x00


	//----- nvinfo : EIATTR_KPARAM_INFO
	.align		4
.L_17:
        /*0038*/ 	.byte	0x04, 0x17
        /*003a*/ 	.short	(.L_19 - .L_18)
.L_18:
        /*003c*/ 	.word	0x00000000
        /*0040*/ 	.short	0x0000
        /*0042*/ 	.short	0x0000
        /*0044*/ 	.byte	0x00, 0xf5, 0x21, 0x00


	//----- nvinfo : EIATTR_SPARSE_MMA_MASK
	.align		4
.L_19:
        /*0048*/ 	.byte	0x03, 0x50
        /*004a*/ 	.short	0x0000


	//----- nvinfo : EIATTR_MAXREG_COUNT
	.align		4
        /*004c*/ 	.byte	0x03, 0x1b
        /*004e*/ 	.short	0x00ff


	//----- nvinfo : EIATTR_MERCURY_ISA_VERSION
	.align		4
        /*0050*/ 	.byte	0x03, 0x5f
        /*0052*/ 	.short	0x0101


	//----- nvinfo : EIATTR_VRC_CTA_INIT_COUNT
	.align		4
        /*0054*/ 	.byte	0x02, 0x4a
	.zero		1
	.zero		1


	//----- nvinfo : EIATTR_EXIT_INSTR_OFFSETS
	.align		4
        /*0058*/ 	.byte	0x04, 0x1c
        /*005a*/ 	.short	(.L_21 - .L_20)


	//   ....[0]....
.L_20:
        /*005c*/ 	.word	0x00000040


	//   ....[1]....
        /*0060*/ 	.word	0x00000b20


	//   ....[2]....
        /*0064*/ 	.word	0x00000b50


	//----- nvinfo : EIATTR_CRS_STACK_SIZE
	.align		4
.L_21:
        /*0068*/ 	.byte	0x04, 0x1e
        /*006a*/ 	.short	(.L_23 - .L_22)
.L_22:
        /*006c*/ 	.word	0x00000000


	//----- nvinfo : EIATTR_CBANK_PARAM_SIZE
	.align		4
.L_23:
        /*0070*/ 	.byte	0x03, 0x19
        /*0072*/ 	.short	0x0020


	//----- nvinfo : EIATTR_PARAM_CBANK
	.align		4
        /*0074*/ 	.byte	0x04, 0x0a
        /*0076*/ 	.short	(.L_25 - .L_24)
	.align		4
.L_24:
        /*0078*/ 	.word	index@(.nv.constant0._Z24cosine_similarity_kernelPKfS0_iPf)
        /*007c*/ 	.short	0x0380
        /*007e*/ 	.short	0x0020


	//----- nvinfo : EIATTR_SW_WAR
	.align		4
.L_25:
        /*0080*/ 	.byte	0x04, 0x36
        /*0082*/ 	.short	(.L_27 - .L_26)
.L_26:
        /*0084*/ 	.word	0x00000008
.L_27:


//--------------------- .nv.callgraph             --------------------------
	.section	.nv.callgraph,"",@"SHT_CUDA_CALLGRAPH"
	.align	4
	.sectionentsize	8
	.align		4
        /*0000*/ 	.word	0x00000000
	.align		4
        /*0004*/ 	.word	0xffffffff
	.align		4
        /*0008*/ 	.word	0x00000000
	.align		4
        /*000c*/ 	.word	0xfffffffe
	.align		4
        /*0010*/ 	.word	0x00000000
	.align		4
        /*0014*/ 	.word	0xfffffffd
	.align		4
        /*0018*/ 	.word	0x00000000
	.align		4
        /*001c*/ 	.word	0xfffffffc


//--------------------- .text._Z24cosine_similarity_kernelPKfS0_iPf --------------------------
	.section	.text._Z24cosine_similarity_kernelPKfS0_iPf,"ax",@progbits
	.align	128
        .global         _Z24cosine_similarity_kernelPKfS0_iPf
        .type           _Z24cosine_similarity_kernelPKfS0_iPf,@function
        .size           _Z24cosine_similarity_kernelPKfS0_iPf,(.L_x_21 - _Z24cosine_similarity_kernelPKfS0_iPf)
        .other          _Z24cosine_similarity_kernelPKfS0_iPf,@"STO_CUDA_ENTRY STV_DEFAULT"
_Z24cosine_similarity_kernelPKfS0_iPf:
.text._Z24cosine_similarity_kernelPKfS0_iPf:
[----:B------:R-:W-:Y:S01]  /*0000*/  LDC R1, c[0x0][0x37c] ;  /* 0x0000df00ff017b82 */ /* 0x000fe20000000800 */
[----:B------:R-:W0:Y:S07]  /*0010*/  S2R R0, SR_TID.X ;  /* 0x0000000000007919 */ /* 0x000e2e0000002100 */
[----:B------:R-:W0:Y:S02]  /*0020*/  S2UR UR4, SR_CTAID.X ;  /* 0x00000000000479c3 */ /* 0x000e240000002500 */
[----:B0-----:R-:W-:-:S13]  /*0030*/  LOP3.LUT P0, RZ, R0, UR4, RZ, 0xfc, !PT ;  /* 0x0000000400ff7c12 */ /* 0x001fda000f80fcff */
[----:B------:R-:W-:Y:S05]  /*0040*/  @P0 EXIT ;  /* 0x000000000000094d */ /* 0x000fea0003800000 */
[----:B------:R-:W0:Y:S01]  /*0050*/  LDC R9, c[0x0][0x390] ;  /* 0x0000e400ff097b82 */ /* 0x000e220000000800 */
[----:B------:R-:W1:Y:S01]  /*0060*/  LDCU.64 UR12, c[0x0][0x358] ;  /* 0x00006b00ff0c77ac */ /* 0x000e620008000a00 */
[----:B------:R-:W-:Y:S01]  /*0070*/  HFMA2 R8, -RZ, RZ, 0, 0 ;  /* 0x00000000ff087431 */ /* 0x000fe200000001ff */
[----:B------:R-:W-:Y:S02]  /*0080*/  CS2R R6, SRZ ;  /* 0x0000000000067805 */ /* 0x000fe4000001ff00 */
[----:B0-----:R-:W-:-:S13]  /*0090*/  ISETP.GE.AND P0, PT, R9, 0x1, PT ;  /* 0x000000010900780c */ /* 0x001fda0003f06270 */
[----:B-1----:R-:W-:Y:S05]  /*00a0*/  @!P0 BRA `(.L_x_0) ;  /* 0x0000000400f08947 */ /* 0x002fea0003800000 */
[C---:B------:R-:W-:Y:S02]  /*00b0*/  ISETP.GE.U32.AND P1, PT, R9.reuse, 0x8, PT ;  /* 0x000000080900780c */ /* 0x040fe40003f26070 */
[----:B------:R-:W-:Y:S02]  /*00c0*/  CS2R R6, SRZ ;  /* 0x0000000000067805 */ /* 0x000fe4000001ff00 */
[----:B------:R-:W-:Y:S01]  /*00d0*/  LOP3.LUT R26, R9, 0x7, RZ, 0xc0, !PT ;  /* 0x00000007091a7812 */ /* 0x000fe200078ec0ff */
[----:B------:R-:W-:Y:S01]  /*00e0*/  IMAD.MOV.U32 R0, RZ, RZ, RZ ;  /* 0x000000ffff007224 */ /* 0x000fe200078e00ff */
[----:B------:R-:W-:Y:S02]  /*00f0*/  MOV R8, RZ ;  /* 0x000000ff00087202 */ /* 0x000fe40000000f00 */
[----:B------:R-:W-:-:S05]  /*0100*/  ISETP.NE.AND P0, PT, R26, RZ, PT ;  /* 0x000000ff1a00720c */ /* 0x000fca0003f05270 */
[----:B------:R-:W-:Y:S08]  /*0110*/  @!P1 BRA `(.L_x_1) ;  /* 0x0000000000ec9947 */ /* 0x000ff00003800000 */
[----:B------:R-:W0:Y:S01]  /*0120*/  LDCU.128 UR8, c[0x0][0x380] ;  /* 0x00007000ff0877ac */ /* 0x000e220008000c00 */
[----:B------:R-:W-:Y:S01]  /*0130*/  LOP3.LUT R0, R9, 0x7ffffff8, RZ, 0xc0, !PT ;  /* 0x7ffffff809007812 */ /* 0x000fe200078ec0ff */
[----:B------:R-:W-:-:S03]  /*0140*/  IMAD.MOV.U32 R6, RZ, RZ, RZ ;  /* 0x000000ffff067224 */ /* 0x000fc600078e00ff */
[----:B------:R-:W-:Y:S01]  /*0150*/  IADD3 R25, PT, PT, -R0, RZ, RZ ;  /* 0x000000ff00197210 */ /* 0x000fe20007ffe1ff */
[----:B0-----:R-:W-:Y:S02]  /*0160*/  UIADD3 UR6, UP0, UPT, UR8, 0x10, URZ ;  /* 0x0000001008067890 */ /* 0x001fe4000ff1e0ff */
[----:B------:R-:W-:Y:S02]  /*0170*/  UIADD3 UR4, UP1, UPT, UR10, 0x10, URZ ;  /* 0x000000100a047890 */ /* 0x000fe4000ff3e0ff */
[----:B------:R-:W-:Y:S02]  /*0180*/  UIADD3.X UR7, UPT, UPT, URZ, UR9, URZ, UP0, !UPT ;  /* 0x00000009ff077290 */ /* 0x000fe400087fe4ff */
[----:B------:R-:W-:Y:S01]  /*0190*/  UIADD3.X UR5, UPT, UPT, URZ, UR11, URZ, UP1, !UPT ;  /* 0x0000000bff057290 */ /* 0x000fe20008ffe4ff */
[----:B------:R-:W-:Y:S01]  /*01a0*/  IMAD.U32 R4, RZ, RZ, UR6 ;  /* 0x00000006ff047e24 */ /* 0x000fe2000f8e00ff */
[----:B------:R-:W-:Y:S02]  /*01b0*/  MOV R2, UR4 ;  /* 0x0000000400027c02 */ /* 0x000fe40008000f00 */
[----:B------:R-:W-:-:S02]  /*01c0*/  IMAD.U32 R5, RZ, RZ, UR7 ;  /* 0x00000007ff057e24 */ /* 0x000fc4000f8e00ff */
[----:B------:R-:W-:-:S07]  /*01d0*/  MOV R3, UR5 ;  /* 0x0000000500037c02 */ /* 0x000fce0008000f00 */
.L_x_2:
[----:B------:R-:W2:Y:S04]  /*01e0*/  LDG.E R23, desc[UR12][R4.64+-0x10] ;  /* 0xfffff00c04177981 */ /* 0x000ea8000c1e1900 */
[----:B------:R-:W3:Y:S04]  /*01f0*/  LDG.E R24, desc[UR12][R2.64+-0x10] ;  /* 0xfffff00c02187981 */ /* 0x000ee8000c1e1900 */
[----:B------:R-:W4:Y:S04]  /*0200*/  LDG.E R22, desc[UR12][R4.64+-0xc] ;  /* 0xfffff40c04167981 */ /* 0x000f28000c1e1900 */
[----:B------:R-:W5:Y:S04]  /*0210*/  LDG.E R21, desc[UR12][R2.64+-0xc] ;  /* 0xfffff40c02157981 */ /* 0x000f68000c1e1900 */
        /* <DEDUP_REMOVED lines=10> */
[----:B------:R-:W5:Y:S01]  /*02c0*/  LDG.E R18, desc[UR12][R2.64+0xc] ;  /* 0x00000c0c02127981 */ /* 0x000f62000c1e1900 */
[C---:B--2---:R-:W-:Y:S01]  /*02d0*/  FFMA R27, R23.reuse, R23, R8 ;  /* 0x00000017171b7223 */ /* 0x044fe20000000008 */
[----:B---3--:R-:W-:-:S02]  /*02e0*/  FFMA R8, R23, R24, R7 ;  /* 0x0000001817087223 */ /* 0x008fc40000000007 */
[----:B------:R0:W2:Y:S01]  /*02f0*/  LDG.E R7, desc[UR12][R4.64+0xc] ;  /* 0x00000c0c04077981 */ /* 0x0000a2000c1e1900 */
[----:B------:R-:W-:Y:S01]  /*0300*/  FFMA R6, R24, R24, R6 ;  /* 0x0000001818067223 */ /* 0x000fe20000000006 */
[C---:B----4-:R-:W-:Y:S01]  /*0310*/  FFMA R27, R22.reuse, R22, R27 ;  /* 0x00000016161b7223 */ /* 0x050fe2000000001b */
[-C--:B-----5:R-:W-:Y:S02]  /*0320*/  FFMA R8, R22, R21.reuse, R8 ;  /* 0x0000001516087223 */ /* 0x0a0fe40000000008 */
[----:B------:R-:W-:Y:S01]  /*0330*/  FFMA R6, R21, R21, R6 ;  /* 0x0000001515067223 */ /* 0x000fe20000000006 */
[----:B------:R-:W-:Y:S01]  /*0340*/  IADD3 R25, PT, PT, R25, 0x8, RZ ;  /* 0x0000000819197810 */ /* 0x000fe20007ffe0ff */
[----:B------:R-:W-:Y:S01]  /*0350*/  FFMA R27, R20, R20, R27 ;  /* 0x00000014141b7223 */ /* 0x000fe2000000001b */
[----:B0-----:R-:W-:Y:S01]  /*0360*/  IADD3 R4, P1, PT, R4, 0x20, RZ ;  /* 0x0000002004047810 */ /* 0x001fe20007f3e0ff */
[-C--:B------:R-:W-:Y:S01]  /*0370*/  FFMA R8, R20, R19.reuse, R8 ;  /* 0x0000001314087223 */ /* 0x080fe20000000008 */
[----:B------:R-:W-:-:S03]  /*0380*/  FFMA R6, R19, R19, R6 ;  /* 0x0000001313067223 */ /* 0x000fc60000000006 */
[----:B------:R-:W-:Y:S02]  /*0390*/  IMAD.X R5, RZ, RZ, R5, P1 ;  /* 0x000000ffff057224 */ /* 0x000fe400008e0605 */
[C---:B------:R-:W-:Y:S01]  /*03a0*/  FFMA R20, R16.reuse, R16, R27 ;  /* 0x0000001010147223 */ /* 0x040fe2000000001b */
[----:B------:R-:W-:Y:S01]  /*03b0*/  ISETP.NE.AND P1, PT, R25, RZ, PT ;  /* 0x000000ff1900720c */ /* 0x000fe20003f25270 */
[-C--:B------:R-:W-:Y:S01]  /*03c0*/  FFMA R19, R16, R17.reuse, R8 ;  /* 0x0000001110137223 */ /* 0x080fe20000000008 */
[----:B------:R-:W-:Y:S01]  /*03d0*/  FFMA R17, R17, R17, R6 ;  /* 0x0000001111117223 */ /* 0x000fe20000000006 */
[C---:B------:R-:W-:Y:S02]  /*03e0*/  FFMA R20, R15.reuse, R15, R20 ;  /* 0x0000000f0f147223 */ /* 0x040fe40000000014 */
[-C--:B------:R-:W-:Y:S01]  /*03f0*/  FFMA R19, R15, R14.reuse, R19 ;  /* 0x0000000e0f137223 */ /* 0x080fe20000000013 */
[----:B------:R-:W-:Y:S01]  /*0400*/  FFMA R17, R14, R14, R17 ;  /* 0x0000000e0e117223 */ /* 0x000fe20000000011 */
[----:B------:R-:W-:-:S02]  /*0410*/  FFMA R15, R13, R13, R20 ;  /* 0x0000000d0d0f7223 */ /* 0x000fc40000000014 */
[-C--:B------:R-:W-:Y:S01]  /*0420*/  FFMA R6, R13, R12.reuse, R19 ;  /* 0x0000000c0d067223 */ /* 0x080fe20000000013 */
[----:B------:R-:W-:Y:S01]  /*0430*/  FFMA R12, R12, R12, R17 ;  /* 0x0000000c0c0c7223 */ /* 0x000fe20000000011 */
[----:B------:R-:W-:Y:S01]  /*0440*/  IADD3 R2, P2, PT, R2, 0x20, RZ ;  /* 0x0000002002027810 */ /* 0x000fe20007f5e0ff */
[C---:B------:R-:W-:Y:S01]  /*0450*/  FFMA R8, R10.reuse, R10, R15 ;  /* 0x0000000a0a087223 */ /* 0x040fe2000000000f */
[-C--:B------:R-:W-:Y:S01]  /*0460*/  FFMA R13, R10, R11.reuse, R6 ;  /* 0x0000000b0a0d7223 */ /* 0x080fe20000000006 */
[----:B------:R-:W-:Y:S02]  /*0470*/  FFMA R11, R11, R11, R12 ;  /* 0x0000000b0b0b7223 */ /* 0x000fe4000000000c */
[----:B------:R-:W-:Y:S02]  /*0480*/  IMAD.X R3, RZ, RZ, R3, P2 ;  /* 0x000000ffff037224 */ /* 0x000fe400010e0603 */
[-C--:B------:R-:W-:Y:S01]  /*0490*/  FFMA R6, R18, R18.reuse, R11 ;  /* 0x0000001212067223 */ /* 0x080fe2000000000b */
[C---:B--2---:R-:W-:Y:S01]  /*04a0*/  FFMA R8, R7.reuse, R7, R8 ;  /* 0x0000000707087223 */ /* 0x044fe20000000008 */
[----:B------:R-:W-:Y:S01]  /*04b0*/  FFMA R7, R7, R18, R13 ;  /* 0x0000001207077223 */ /* 0x000fe2000000000d */
[----:B------:R-:W-:Y:S06]  /*04c0*/  @P1 BRA `(.L_x_2) ;  /* 0xfffffffc00441947 */ /* 0x000fec000383ffff */
.L_x_1:
[----:B------:R-:W-:Y:S05]  /*04d0*/  @!P0 BRA `(.L_x_0) ;  /* 0x0000000000e48947 */ /* 0x000fea0003800000 */
[----:B------:R-:W-:Y:S02]  /*04e0*/  ISETP.GE.U32.AND P0, PT, R26, 0x4, PT ;  /* 0x000000041a00780c */ /* 0x000fe40003f06070 */
[----:B------:R-:W-:-:S04]  /*04f0*/  LOP3.LUT R14, R9, 0x3, RZ, 0xc0, !PT ;  /* 0x00000003090e7812 */ /* 0x000fc800078ec0ff */
[----:B------:R-:W-:-:S07]  /*0500*/  ISETP.NE.AND P1, PT, R14, RZ, PT ;  /* 0x000000ff0e00720c */ /* 0x000fce0003f25270 */
[----:B------:R-:W-:Y:S06]  /*0510*/  @!P0 BRA `(.L_x_3) ;  /* 0x0000000000648947 */ /* 0x000fec0003800000 */
[----:B------:R-:W0:Y:S08]  /*0520*/  LDC.64 R2, c[0x0][0x380] ;  /* 0x0000e000ff027b82 */ /* 0x000e300000000a00 */
[----:B------:R-:W1:Y:S01]  /*0530*/  LDC.64 R4, c[0x0][0x388] ;  /* 0x0000e200ff047b82 */ /* 0x000e620000000a00 */
[----:B0-----:R-:W-:-:S05]  /*0540*/  IMAD.WIDE.U32 R2, R0, 0x4, R2 ;  /* 0x0000000400027825 */ /* 0x001fca00078e0002 */
[----:B------:R-:W2:Y:S01]  /*0550*/  LDG.E R11, desc[UR12][R2.64] ;  /* 0x0000000c020b7981 */ /* 0x000ea2000c1e1900 */
[----:B-1----:R-:W-:-:S03]  /*0560*/  IMAD.WIDE.U32 R4, R0, 0x4, R4 ;  /* 0x0000000400047825 */ /* 0x002fc600078e0004 */
[----:B------:R-:W3:Y:S04]  /*0570*/  LDG.E R13, desc[UR12][R2.64+0x4] ;  /* 0x0000040c020d7981 */ /* 0x000ee8000c1e1900 */
[----:B------:R-:W4:Y:S04]  /*0580*/  LDG.E R10, desc[UR12][R4.64] ;  /* 0x0000000c040a7981 */ /* 0x000f28000c1e1900 */
[----:B------:R-:W5:Y:S04]  /*0590*/  LDG.E R12, desc[UR12][R4.64+0x4] ;  /* 0x0000040c040c7981 */ /* 0x000f68000c1e1900 */
[----:B------:R-:W5:Y:S04]  /*05a0*/  LDG.E R15, desc[UR12][R2.64+0x8] ;  /* 0x0000080c020f7981 */ /* 0x000f68000c1e1900 */
[----:B------:R-:W5:Y:S04]  /*05b0*/  LDG.E R16, desc[UR12][R4.64+0x8] ;  /* 0x0000080c04107981 */ /* 0x000f68000c1e1900 */
[----:B------:R-:W5:Y:S04]  /*05c0*/  LDG.E R17, desc[UR12][R2.64+0xc] ;  /* 0x00000c0c02117981 */ /* 0x000f68000c1e1900 */
[----:B------:R-:W5:Y:S01]  /*05d0*/  LDG.E R18, desc[UR12][R4.64+0xc] ;  /* 0x00000c0c04127981 */ /* 0x000f62000c1e1900 */
[----:B------:R-:W-:Y:S01]  /*05e0*/  IADD3 R0, PT, PT, R0, 0x4, RZ ;  /* 0x0000000400007810 */ /* 0x000fe20007ffe0ff */
[----:B--2---:R-:W-:-:S04]  /*05f0*/  FFMA R8, R11, R11, R8 ;  /* 0x0000000b0b087223 */ /* 0x004fc80000000008 */
[----:B---3--:R-:W-:Y:S01]  /*0600*/  FFMA R8, R13, R13, R8 ;  /* 0x0000000d0d087223 */ /* 0x008fe20000000008 */
[-C--:B----4-:R-:W-:Y:S01]  /*0610*/  FFMA R7, R11, R10.reuse, R7 ;  /* 0x0000000a0b077223 */ /* 0x090fe20000000007 */
[----:B------:R-:W-:-:S03]  /*0620*/  FFMA R6, R10, R10, R6 ;  /* 0x0000000a0a067223 */ /* 0x000fc60000000006 */
[-C--:B-----5:R-:W-:Y:S01]  /*0630*/  FFMA R7, R13, R12.reuse, R7 ;  /* 0x0000000c0d077223 */ /* 0x0a0fe20000000007 */
[----:B------:R-:W-:Y:S01]  /*0640*/  FFMA R6, R12, R12, R6 ;  /* 0x0000000c0c067223 */ /* 0x000fe20000000006 */
[C---:B------:R-:W-:Y:S02]  /*0650*/  FFMA R8, R15.reuse, R15, R8 ;  /* 0x0000000f0f087223 */ /* 0x040fe40000000008 */
[-C--:B------:R-:W-:Y:S01]  /*0660*/  FFMA R7, R15, R16.reuse, R7 ;  /* 0x000000100f077223 */ /* 0x080fe20000000007 */
[----:B------:R-:W-:Y:S01]  /*0670*/  FFMA R6, R16, R16, R6 ;  /* 0x0000001010067223 */ /* 0x000fe20000000006 */
[C---:B------:R-:W-:Y:S02]  /*0680*/  FFMA R8, R17.reuse, R17, R8 ;  /* 0x0000001111087223 */ /* 0x040fe40000000008 */
[-C--:B------:R-:W-:Y:S01]  /*0690*/  FFMA R7, R17, R18.reuse, R7 ;  /* 0x0000001211077223 */ /* 0x080fe20000000007 */
[----:B------:R-:W-:-:S07]  /*06a0*/  FFMA R6, R18, R18, R6 ;  /* 0x0000001212067223 */ /* 0x000fce0000000006 */
.L_x_3:
[----:B------:R-:W-:Y:S05]  /*06b0*/  @!P1 BRA `(.L_x_0) ;  /* 0x00000000006c9947 */ /* 0x000fea0003800000 */
[----:B------:R-:W0:Y:S01]  /*06c0*/  LDC.64 R10, c[0x0][0x380] ;  /* 0x0000e000ff0a7b82 */ /* 0x000e220000000a00 */
[----:B------:R-:W-:Y:S02]  /*06d0*/  ISETP.NE.AND P0, PT, R14, 0x1, PT ;  /* 0x000000010e00780c */ /* 0x000fe40003f05270 */
[----:B------:R-:W-:-:S04]  /*06e0*/  LOP3.LUT R9, R9, 0x1, RZ, 0xc0, !PT ;  /* 0x0000000109097812 */ /* 0x000fc800078ec0ff */
[----:B------:R-:W-:Y:S01]  /*06f0*/  ISETP.NE.U32.AND P1, PT, R9, 0x1, PT ;  /* 0x000000010900780c */ /* 0x000fe20003f25070 */
[----:B------:R-:W1:Y:S08]  /*0700*/  LDC.64 R12, c[0x0][0x388] ;  /* 0x0000e200ff0c7b82 */ /* 0x000e700000000a00 */
[----:B------:R-:W2:Y:S08]  /*0710*/  LDC.64 R4, c[0x0][0x380] ;  /* 0x0000e000ff047b82 */ /* 0x000eb00000000a00 */
[----:B------:R-:W3:Y:S01]  /*0720*/  LDC.64 R2, c[0x0][0x388] ;  /* 0x0000e200ff027b82 */ /* 0x000ee20000000a00 */
[----:B0-----:R-:W-:-:S05]  /*0730*/  @P0 IMAD.WIDE.U32 R10, R0, 0x4, R10 ;  /* 0x00000004000a0825 */ /* 0x001fca00078e000a */
[----:B------:R-:W4:Y:S01]  /*0740*/  @P0 LDG.E R9, desc[UR12][R10.64] ;  /* 0x0000000c0a090981 */ /* 0x000f22000c1e1900 */
[----:B-1----:R-:W-:-:S03]  /*0750*/  @P0 IMAD.WIDE.U32 R12, R0, 0x4, R12 ;  /* 0x00000004000c0825 */ /* 0x002fc600078e000c */
[----:B------:R-:W5:Y:S01]  /*0760*/  @P0 LDG.E R15, desc[UR12][R10.64+0x4] ;  /* 0x0000040c0a0f0981 */ /* 0x000f62000c1e1900 */
[----:B------:R-:W-:-:S03]  /*0770*/  @P0 VIADD R0, R0, 0x2 ;  /* 0x0000000200000836 */ /* 0x000fc60000000000 */
[----:B------:R-:W5:Y:S01]  /*0780*/  @P0 LDG.E R14, desc[UR12][R12.64] ;  /* 0x0000000c0c0e0981 */ /* 0x000f62000c1e1900 */
[----:B--2---:R-:W-:-:S03]  /*0790*/  @!P1 IMAD.WIDE.U32 R4, R0, 0x4, R4 ;  /* 0x0000000400049825 */ /* 0x004fc600078e0004 */
[----:B------:R-:W2:Y:S04]  /*07a0*/  @P0 LDG.E R16, desc[UR12][R12.64+0x4] ;  /* 0x0000040c0c100981 */ /* 0x000ea8000c1e1900 */
[----:B------:R-:W2:Y:S01]  /*07b0*/  @!P1 LDG.E R5, desc[UR12][R4.64] ;  /* 0x0000000c04059981 */ /* 0x000ea2000c1e1900 */
[----:B---3--:R-:W-:-:S06]  /*07c0*/  @!P1 IMAD.WIDE.U32 R2, R0, 0x4, R2 ;  /* 0x0000000400029825 */ /* 0x008fcc00078e0002 */
[----:B------:R-:W3:Y:S01]  /*07d0*/  @!P1 LDG.E R2, desc[UR12][R2.64] ;  /* 0x0000000c02029981 */ /* 0x000ee2000c1e1900 */
[C---:B----4-:R-:W-:Y:S01]  /*07e0*/  @P0 FFMA R0, R9.reuse, R9, R8 ;  /* 0x0000000909000223 */ /* 0x050fe20000000008 */
[-C--:B-----5:R-:W-:Y:S01]  /*07f0*/  @P0 FFMA R9, R9, R14.reuse, R7 ;  /* 0x0000000e09090223 */ /* 0x0a0fe20000000007 */
[----:B------:R-:W-:Y:S02]  /*0800*/  @P0 FFMA R14, R14, R14, R6 ;  /* 0x0000000e0e0e0223 */ /* 0x000fe40000000006 */
[C---:B------:R-:W-:Y:S01]  /*0810*/  @P0 FFMA R8, R15.reuse, R15, R0 ;  /* 0x0000000f0f080223 */ /* 0x040fe20000000000 */
[-C--:B--2---:R-:W-:Y:S01]  /*0820*/  @P0 FFMA R7, R15, R16.reuse, R9 ;  /* 0x000000100f070223 */ /* 0x084fe20000000009 */
[----:B------:R-:W-:Y:S02]  /*0830*/  @P0 FFMA R6, R16, R16, R14 ;  /* 0x0000001010060223 */ /* 0x000fe4000000000e */
[C---:B------:R-:W-:Y:S01]  /*0840*/  @!P1 FFMA R8, R5.reuse, R5, R8 ;  /* 0x0000000505089223 */ /* 0x040fe20000000008 */
[-C--:B---3--:R-:W-:Y:S01]  /*0850*/  @!P1 FFMA R7, R5, R2.reuse, R7 ;  /* 0x0000000205079223 */ /* 0x088fe20000000007 */
[----:B------:R-:W-:-:S07]  /*0860*/  @!P1 FFMA R6, R2, R2, R6 ;  /* 0x0000000202069223 */ /* 0x000fce0000000006 */
.L_x_0:
[----:B------:R-:W-:Y:S01]  /*0870*/  IADD3 R0, PT, PT, R8, -0xd000000, RZ ;  /* 0xf300000008007810 */ /* 0x000fe20007ffe0ff */
[----:B------:R0:W1:Y:S03]  /*0880*/  MUFU.RSQ R5, R8 ;  /* 0x0000000800057308 */ /* 0x0000660000001400 */
[----:B------:R-:W-:-:S13]  /*0890*/  ISETP.GT.U32.AND P0, PT, R0, 0x727fffff, PT ;  /* 0x727fffff0000780c */ /* 0x000fda0003f04070 */
[----:B0-----:R-:W-:Y:S05]  /*08a0*/  @!P0 BRA `(.L_x_4) ;  /* 0x0000000000148947 */ /* 0x001fea0003800000 */
[----:B------:R-:W-:Y:S02]  /*08b0*/  MOV R0, R8 ;  /* 0x0000000800007202 */ /* 0x000fe40000000f00 */
[----:B------:R-:W-:-:S07]  /*08c0*/  MOV R8, 0x8e0 ;  /* 0x000008e000087802 */ /* 0x000fce0000000f00 */
[----:B-1----:R-:W-:Y:S05]  /*08d0*/  CALL.REL.NOINC `($__internal_0_$__cuda_sm20_sqrt_rn_f32_slowpath) ;  /* 0x0000000000a07944 */ /* 0x002fea0003c00000 */
[----:B------:R-:W-:Y:S01]  /*08e0*/  IMAD.MOV.U32 R4, RZ, RZ, R0 ;  /* 0x000000ffff047224 */ /* 0x000fe200078e0000 */
[----:B------:R-:W-:Y:S06]  /*08f0*/  BRA `(.L_x_5) ;  /* 0x0000000000107947 */ /* 0x000fec0003800000 */
.L_x_4:
[C---:B-1----:R-:W-:Y:S01]  /*0900*/  FMUL.FTZ R3, R5.reuse, R8 ;  /* 0x0000000805037220 */ /* 0x042fe20000410000 */
[----:B------:R-:W-:-:S03]  /*0910*/  FMUL.FTZ R0, R5, 0.5 ;  /* 0x3f00000005007820 */ /* 0x000fc60000410000 */
[----:B------:R-:W-:-:S04]  /*0920*/  FFMA R4, -R3, R3, R8 ;  /* 0x0000000303047223 */ /* 0x000fc80000000108 */
[----:B------:R-:W-:-:S07]  /*0930*/  FFMA R4, R4, R0, R3 ;  /* 0x0000000004047223 */ /* 0x000fce0000000003 */
.L_x_5:
        /* <DEDUP_REMOVED lines=9> */
.L_x_6:
[C---:B-1----:R-:W-:Y:S01]  /*09d0*/  FMUL.FTZ R3, R5.reuse, R6 ;  /* 0x0000000605037220 */ /* 0x042fe20000410000 */
[----:B------:R-:W-:-:S03]  /*09e0*/  FMUL.FTZ R0, R5, 0.5 ;  /* 0x3f00000005007820 */ /* 0x000fc60000410000 */
[----:B------:R-:W-:-:S04]  /*09f0*/  FFMA R6, -R3, R3, R6 ;  /* 0x0000000303067223 */ /* 0x000fc80000000106 */
[----:B------:R-:W-:-:S07]  /*0a00*/  FFMA R3, R6, R0, R3 ;  /* 0x0000000006037223 */ /* 0x000fce0000000003 */
.L_x_7:
[----:B------:R-:W-:-:S04]  /*0a10*/  FSETP.GT.AND P0, PT, R3, RZ, PT ;  /* 0x000000ff0300720b */ /* 0x000fc80003f04000 */
[----:B------:R-:W-:-:S13]  /*0a20*/  FSETP.LEU.OR P0, PT, R4, RZ, !P0 ;  /* 0x000000ff0400720b */ /* 0x000fda000470b400 */
[----:B------:R-:W-:Y:S05]  /*0a30*/  @P0 BRA `(.L_x_8) ;  /* 0x00000000003c0947 */ /* 0x000fea0003800000 */
[----:B------:R-:W-:-:S04]  /*0a40*/  FMUL R6, R3, R4 ;  /* 0x0000000403067220 */ /* 0x000fc80000400000 */
[----:B------:R-:W0:Y:S08]  /*0a50*/  MUFU.RCP R0, R6 ;  /* 0x0000000600007308 */ /* 0x000e300000001000 */
[----:B------:R-:W1:Y:S01]  /*0a60*/  FCHK P0, R7, R6 ;  /* 0x0000000607007302 */ /* 0x000e620000000000 */
[----:B0-----:R-:W-:-:S04]  /*0a70*/  FFMA R3, -R6, R0, 1 ;  /* 0x3f80000006037423 */ /* 0x001fc80000000100 */
[----:B------:R-:W-:-:S04]  /*0a80*/  FFMA R0, R0, R3, R0 ;  /* 0x0000000300007223 */ /* 0x000fc80000000000 */
[----:B------:R-:W-:-:S04]  /*0a90*/  FFMA R2, R0, R7, RZ ;  /* 0x0000000700027223 */ /* 0x000fc800000000ff */
[----:B------:R-:W-:-:S04]  /*0aa0*/  FFMA R3, -R6, R2, R7 ;  /* 0x0000000206037223 */ /* 0x000fc80000000107 */
[----:B------:R-:W-:Y:S01]  /*0ab0*/  FFMA R5, R0, R3, R2 ;  /* 0x0000000300057223 */ /* 0x000fe20000000002 */
[----:B-1----:R-:W-:Y:S06]  /*0ac0*/  @!P0 BRA `(.L_x_9) ;  /* 0x00000000000c8947 */ /* 0x002fec0003800000 */
[----:B------:R-:W-:Y:S02]  /*0ad0*/  MOV R3, R7 ;  /* 0x0000000700037202 */ /* 0x000fe40000000f00 */
[----:B------:R-:W-:-:S07]  /*0ae0*/  MOV R2, 0xb00 ;  /* 0x00000b0000027802 */ /* 0x000fce0000000f00 */
[----:B------:R-:W-:Y:S05]  /*0af0*/  CALL.REL.NOINC `($__internal_1_$__cuda_sm3x_div_rn_noftz_f32_slowpath) ;  /* 0x0000000000787944 */ /* 0x000fea0003c00000 */
.L_x_9:
[----:B------:R-:W0:Y:S02]  /*0b00*/  LDC.64 R2, c[0x0][0x398] ;  /* 0x0000e600ff027b82 */ /* 0x000e240000000a00 */
[----:B0-----:R-:W-:Y:S01]  /*0b10*/  STG.E desc[UR12][R2.64], R5 ;  /* 0x0000000502007986 */ /* 0x001fe2000c10190c */
[----:B------:R-:W-:Y:S05]  /*0b20*/  EXIT ;  /* 0x000000000000794d */ /* 0x000fea0003800000 */
.L_x_8:
[----:B------:R-:W0:Y:S02]  /*0b30*/  LDC.64 R2, c[0x0][0x398] ;  /* 0x0000e600ff027b82 */ /* 0x000e240000000a00 */
[----:B0-----:R-:W-:Y:S01]  /*0b40*/  STG.E desc[UR12][R2.64], RZ ;  /* 0x000000ff02007986 */ /* 0x001fe2000c10190c */
[----:B------:R-:W-:Y:S05]  /*0b50*/  EXIT ;  /* 0x000000000000794d */ /* 0x000fea0003800000 */
        .weak           $__internal_0_$__cuda_sm20_sqrt_rn_f32_slowpath
        .type           $__internal_0_$__cuda_sm20_sqrt_rn_f32_slowpath,@function
        .size           $__internal_0_$__cuda_sm20_sqrt_rn_f32_slowpath,($__internal_1_$__cuda_sm3x_div_rn_noftz_f32_slowpath - $__internal_0_$__cuda_sm20_sqrt_rn_f32_slowpath)
$__internal_0_$__cuda_sm20_sqrt_rn_f32_slowpath:
[----:B------:R-:W-:-:S13]  /*0b60*/  LOP3.LUT P0, RZ, R0, 0x7fffffff, RZ, 0xc0, !PT ;  /* 0x7fffffff00ff7812 */ /* 0x000fda000780c0ff */
[----:B------:R-:W-:Y:S01]  /*0b70*/  @!P0 MOV R2, R0 ;  /* 0x0000000000028202 */ /* 0x000fe20000000f00 */
[----:B------:R-:W-:Y:S06]  /*0b80*/  @!P0 BRA `(.L_x_10) ;  /* 0x0000000000448947 */ /* 0x000fec0003800000 */
[----:B------:R-:W-:-:S13]  /*0b90*/  FSETP.GEU.FTZ.AND P0, PT, R0, RZ, PT ;  /* 0x000000ff0000720b */ /* 0x000fda0003f1e000 */
[----:B------:R-:W-:Y:S01]  /*0ba0*/  @!P0 IMAD.MOV.U32 R2, RZ, RZ, 0x7fffffff ;  /* 0x7fffffffff028424 */ /* 0x000fe200078e00ff */
[----:B------:R-:W-:Y:S06]  /*0bb0*/  @!P0 BRA `(.L_x_10) ;  /* 0x0000000000388947 */ /* 0x000fec0003800000 */
[----:B------:R-:W-:-:S13]  /*0bc0*/  FSETP.GTU.FTZ.AND P0, PT, |R0|, +INF , PT ;  /* 0x7f8000000000780b */ /* 0x000fda0003f1c200 */
[----:B------:R-:W-:Y:S01]  /*0bd0*/  @P0 FADD.FTZ R2, R0, 1 ;  /* 0x3f80000000020421 */ /* 0x000fe20000010000 */
[----:B------:R-:W-:Y:S06]  /*0be0*/  @P0 BRA `(.L_x_10) ;  /* 0x00000000002c0947 */ /* 0x000fec0003800000 */
[----:B------:R-:W-:-:S13]  /*0bf0*/  FSETP.NEU.FTZ.AND P0, PT, |R0|, +INF , PT ;  /* 0x7f8000000000780b */ /* 0x000fda0003f1d200 */
[----:B------:R-:W-:Y:S01]  /*0c00*/  @!P0 MOV R2, R0 ;  /* 0x0000000000028202 */ /* 0x000fe20000000f00 */
[----:B------:R-:W-:Y:S06]  /*0c10*/  @!P0 BRA `(.L_x_10) ;  /* 0x0000000000208947 */ /* 0x000fec0003800000 */
[----:B------:R-:W-:-:S04]  /*0c20*/  FFMA R0, R0, 1.84467440737095516160e+19, RZ ;  /* 0x5f80000000007823 */ /* 0x000fc800000000ff */
[----:B------:R-:W0:Y:S02]  /*0c30*/  MUFU.RSQ R3, R0 ;  /* 0x0000000000037308 */ /* 0x000e240000001400 */
[----:B0-----:R-:W-:Y:S01]  /*0c40*/  FMUL.FTZ R5, R0, R3 ;  /* 0x0000000300057220 */ /* 0x001fe20000410000 */
[----:B------:R-:W-:-:S03]  /*0c50*/  FMUL.FTZ R3, R3, 0.5 ;  /* 0x3f00000003037820 */ /* 0x000fc60000410000 */
[----:B------:R-:W-:-:S04]  /*0c60*/  FADD.FTZ R2, -R5, -RZ ;  /* 0x800000ff05027221 */ /* 0x000fc80000010100 */
[----:B------:R-:W-:-:S04]  /*0c70*/  FFMA R2, R5, R2, R0 ;  /* 0x0000000205027223 */ /* 0x000fc80000000000 */
[----:B------:R-:W-:-:S04]  /*0c80*/  FFMA R2, R2, R3, R5 ;  /* 0x0000000302027223 */ /* 0x000fc80000000005 */
[----:B------:R-:W-:-:S07]  /*0c90*/  FMUL.FTZ R2, R2, 2.3283064365386962891e-10 ;  /* 0x2f80000002027820 */ /* 0x000fce0000410000 */
.L_x_10:
[----:B------:R-:W-:Y:S01]  /*0ca0*/  HFMA2 R3, -RZ, RZ, 0, 0 ;  /* 0x00000000ff037431 */ /* 0x000fe200000001ff */
[----:B------:R-:W-:Y:S01]  /*0cb0*/  MOV R0, R2 ;  /* 0x0000000200007202 */ /* 0x000fe20000000f00 */
[----:B------:R-:W-:-:S04]  /*0cc0*/  IMAD.MOV.U32 R2, RZ, RZ, R8 ;  /* 0x000000ffff027224 */ /* 0x000fc800078e0008 */
[----:B------:R-:W-:Y:S05]  /*0cd0*/  RET.REL.NODEC R2 `(_Z24cosine_similarity_kernelPKfS0_iPf) ;  /* 0xfffffff002c87950 */ /* 0x000fea0003c3ffff */
        .weak           $__internal_1_$__cuda_sm3x_div_rn_noftz_f32_slowpath
        .type           $__internal_1_$__cuda_sm3x_div_rn_noftz_f32_slowpath,@function
        .size           $__internal_1_$__cuda_sm3x_div_rn_noftz_f32_slowpath,(.L_x_21 - $__internal_1_$__cuda_sm3x_div_rn_noftz_f32_slowpath)
$__internal_1_$__cuda_sm3x_div_rn_noftz_f32_slowpath:
[----:B------:R-:W-:Y:S02]  /*0ce0*/  SHF.R.U32.HI R4, RZ, 0x17, R6 ;  /* 0x00000017ff047819 */ /* 0x000fe40000011606 */
[----:B------:R-:W-:Y:S02]  /*0cf0*/  SHF.R.U32.HI R0, RZ, 0x17, R3 ;  /* 0x00000017ff007819 */ /* 0x000fe40000011603 */
[----:B------:R-:W-:Y:S02]  /*0d00*/  LOP3.LUT R13, R4, 0xff, RZ, 0xc0, !PT ;  /* 0x000000ff040d7812 */ /* 0x000fe400078ec0ff */
[----:B------:R-:W-:Y:S02]  /*0d10*/  LOP3.LUT R8, R0, 0xff, RZ, 0xc0, !PT ;  /* 0x000000ff00087812 */ /* 0x000fe400078ec0ff */
[----:B------:R-:W-:Y:S02]  /*0d20*/  IADD3 R9, PT, PT, R13, -0x1, RZ ;  /* 0xffffffff0d097810 */ /* 0x000fe40007ffe0ff */
[----:B------:R-:W-:Y:S01]  /*0d30*/  MOV R4, R6 ;  /* 0x0000000600047202 */ /* 0x000fe20000000f00 */
[----:B------:R-:W-:Y:S01]  /*0d40*/  VIADD R7, R8, 0xffffffff ;  /* 0xffffffff08077836 */ /* 0x000fe20000000000 */
[----:B------:R-:W-:-:S04]  /*0d50*/  ISETP.GT.U32.AND P0, PT, R9, 0xfd, PT ;  /* 0x000000fd0900780c */ /* 0x000fc80003f04070 */
[----:B------:R-:W-:-:S13]  /*0d60*/  ISETP.GT.U32.OR P0, PT, R7, 0xfd, P0 ;  /* 0x000000fd0700780c */ /* 0x000fda0000704470 */
[----:B------:R-:W-:Y:S01]  /*0d70*/  @!P0 MOV R5, RZ ;  /* 0x000000ff00058202 */ /* 0x000fe20000000f00 */
[----:B------:R-:W-:Y:S06]  /*0d80*/  @!P0 BRA `(.L_x_11) ;  /* 0x0000000000608947 */ /* 0x000fec0003800000 */
[----:B------:R-:W-:Y:S01]  /*0d90*/  FSETP.GTU.FTZ.AND P0, PT, |R3|, +INF , PT ;  /* 0x7f8000000300780b */ /* 0x000fe20003f1c200 */
[----:B------:R-:W-:Y:S01]  /*0da0*/  IMAD.MOV.U32 R0, RZ, RZ, R6 ;  /* 0x000000ffff007224 */ /* 0x000fe200078e0006 */
[----:B------:R-:W-:-:S04]  /*0db0*/  FSETP.GTU.FTZ.AND P1, PT, |R6|, +INF , PT ;  /* 0x7f8000000600780b */ /* 0x000fc80003f3c200 */
[----:B------:R-:W-:-:S13]  /*0dc0*/  PLOP3.LUT P0, PT, P0, P1, PT, 0xf8, 0x8f ;  /* 0x00000000008f781c */ /* 0x000fda0000703f70 */
[----:B------:R-:W-:Y:S05]  /*0dd0*/  @P0 BRA `(.L_x_12) ;  /* 0x0000000400440947 */ /* 0x000fea0003800000 */
[----:B------:R-:W-:-:S13]  /*0de0*/  LOP3.LUT P0, RZ, R4, 0x7fffffff, R3, 0xc8, !PT ;  /* 0x7fffffff04ff7812 */ /* 0x000fda000780c803 */
[----:B------:R-:W-:Y:S05]  /*0df0*/  @!P0 BRA `(.L_x_13) ;  /* 0x0000000400348947 */ /* 0x000fea0003800000 */
[C---:B------:R-:W-:Y:S02]  /*0e00*/  FSETP.NEU.FTZ.AND P2, PT, |R3|.reuse, +INF , PT ;  /* 0x7f8000000300780b */ /* 0x040fe40003f5d200 */
[----:B------:R-:W-:Y:S02]  /*0e10*/  FSETP.NEU.FTZ.AND P1, PT, |R0|, +INF , PT ;  /* 0x7f8000000000780b */ /* 0x000fe40003f3d200 */
[----:B------:R-:W-:-:S11]  /*0e20*/  FSETP.NEU.FTZ.AND P0, PT, |R3|, +INF , PT ;  /* 0x7f8000000300780b */ /* 0x000fd60003f1d200 */
[----:B------:R-:W-:Y:S05]  /*0e30*/  @!P1 BRA !P2, `(.L_x_13) ;  /* 0x0000000400249947 */ /* 0x000fea0005000000 */
[----:B------:R-:W-:-:S04]  /*0e40*/  LOP3.LUT P2, RZ, R3, 0x7fffffff, RZ, 0xc0, !PT ;  /* 0x7fffffff03ff7812 */ /* 0x000fc8000784c0ff */
[----:B------:R-:W-:-:S13]  /*0e50*/  PLOP3.LUT P1, PT, P1, P2, PT, 0x2f, 0xf2 ;  /* 0x0000000000f2781c */ /* 0x000fda0000f24577 */
[----:B------:R-:W-:Y:S05]  /*0e60*/  @P1 BRA `(.L_x_14) ;  /* 0x0000000400101947 */ /* 0x000fea0003800000 */
[----:B------:R-:W-:-:S04]  /*0e70*/  LOP3.LUT P1, RZ, R4, 0x7fffffff, RZ, 0xc0, !PT ;  /* 0x7fffffff04ff7812 */ /* 0x000fc8000782c0ff */
[----:B------:R-:W-:-:S13]  /*0e80*/  PLOP3.LUT P0, PT, P0, P1, PT, 0x2f, 0xf2 ;  /* 0x0000000000f2781c */ /* 0x000fda0000702577 */
[----:B------:R-:W-:Y:S05]  /*0e90*/  @P0 BRA `(.L_x_15) ;  /* 0x0000000000f80947 */ /* 0x000fea0003800000 */
[----:B------:R-:W-:Y:S02]  /*0ea0*/  ISETP.GE.AND P0, PT, R7, RZ, PT ;  /* 0x000000ff0700720c */ /* 0x000fe40003f06270 */
[----:B------:R-:W-:-:S11]  /*0eb0*/  ISETP.GE.AND P1, PT, R9, RZ, PT ;  /* 0x000000ff0900720c */ /* 0x000fd60003f26270 */
[----:B------:R-:W-:Y:S01]  /*0ec0*/  @P0 MOV R5, RZ ;  /* 0x000000ff00050202 */ /* 0x000fe20000000f00 */
[----:B------:R-:W-:Y:S01]  /*0ed0*/  @!P0 FFMA R3, R3, 1.84467440737095516160e+19, RZ ;  /* 0x5f80000003038823 */ /* 0x000fe200000000ff */
[----:B------:R-:W-:Y:S01]  /*0ee0*/  @!P0 MOV R5, 0xffffffc0 ;  /* 0xffffffc000058802 */ /* 0x000fe20000000f00 */
[----:B------:R-:W-:-:S04]  /*0ef0*/  @!P1 FFMA R4, R0, 1.84467440737095516160e+19, RZ ;  /* 0x5f80000000049823 */ /* 0x000fc800000000ff */
[----:B------:R-:W-:-:S07]  /*0f00*/  @!P1 VIADD R5, R5, 0x40 ;  /* 0x0000004005059836 */ /* 0x000fce0000000000 */
.L_x_11:
[----:B------:R-:W-:-:S04]  /*0f10*/  LEA R7, R13, 0xc0800000, 0x17 ;  /* 0xc08000000d077811 */ /* 0x000fc800078eb8ff */
[----:B------:R-:W-:Y:S02]  /*0f20*/  IADD3 R7, PT, PT, -R7, R4, RZ ;  /* 0x0000000407077210 */ /* 0x000fe40007ffe1ff */
[----:B------:R-:W-:Y:S02]  /*0f30*/  IADD3 R4, PT, PT, R8, -0x7f, RZ ;  /* 0xffffff8108047810 */ /* 0x000fe40007ffe0ff */
[----:B------:R-:W0:Y:S01]  /*0f40*/  MUFU.RCP R6, R7 ;  /* 0x0000000700067308 */ /* 0x000e220000001000 */
[----:B------:R-:W-:Y:S02]  /*0f50*/  FADD.FTZ R9, -R7, -RZ ;  /* 0x800000ff07097221 */ /* 0x000fe40000010100 */
[C---:B------:R-:W-:Y:S01]  /*0f60*/  IMAD R0, R4.reuse, -0x800000, R3 ;  /* 0xff80000004007824 */ /* 0x040fe200078e0203 */
[----:B------:R-:W-:-:S05]  /*0f70*/  IADD3 R4, PT, PT, R4, 0x7f, -R13 ;  /* 0x0000007f04047810 */ /* 0x000fca0007ffe80d */
[----:B------:R-:W-:Y:S02]  /*0f80*/  IMAD.IADD R4, R4, 0x1, R5 ;  /* 0x0000000104047824 */ /* 0x000fe400078e0205 */
[----:B0-----:R-:W-:-:S04]  /*0f90*/  FFMA R11, R6, R9, 1 ;  /* 0x3f800000060b7423 */ /* 0x001fc80000000009 */
[----:B------:R-:W-:-:S04]  /*0fa0*/  FFMA R8, R6, R11, R6 ;  /* 0x0000000b06087223 */ /* 0x000fc80000000006 */
[----:B------:R-:W-:-:S04]  /*0fb0*/  FFMA R3, R0, R8, RZ ;  /* 0x0000000800037223 */ /* 0x000fc800000000ff */
[----:B------:R-:W-:-:S04]  /*0fc0*/  FFMA R6, R9, R3, R0 ;  /* 0x0000000309067223 */ /* 0x000fc80000000000 */
[----:B------:R-:W-:-:S04]  /*0fd0*/  FFMA R11, R8, R6, R3 ;  /* 0x00000006080b7223 */ /* 0x000fc80000000003 */
[----:B------:R-:W-:-:S04]  /*0fe0*/  FFMA R6, R9, R11, R0 ;  /* 0x0000000b09067223 */ /* 0x000fc80000000000 */
[----:B------:R-:W-:-:S05]  /*0ff0*/  FFMA R3, R8, R6, R11 ;  /* 0x0000000608037223 */ /* 0x000fca000000000b */
[----:B------:R-:W-:-:S04]  /*1000*/  SHF.R.U32.HI R0, RZ, 0x17, R3 ;  /* 0x00000017ff007819 */ /* 0x000fc80000011603 */
[----:B------:R-:W-:-:S04]  /*1010*/  LOP3.LUT R0, R0, 0xff, RZ, 0xc0, !PT ;  /* 0x000000ff00007812 */ /* 0x000fc800078ec0ff */
[----:B------:R-:W-:-:S04]  /*1020*/  IADD3 R9, PT, PT, R0, R4, RZ ;  /* 0x0000000400097210 */ /* 0x000fc80007ffe0ff */
[----:B------:R-:W-:-:S04]  /*1030*/  IADD3 R0, PT, PT, R9, -0x1, RZ ;  /* 0xffffffff09007810 */ /* 0x000fc80007ffe0ff */
[----:B------:R-:W-:-:S13]  /*1040*/  ISETP.GE.U32.AND P0, PT, R0, 0xfe, PT ;  /* 0x000000fe0000780c */ /* 0x000fda0003f06070 */
[----:B------:R-:W-:Y:S05]  /*1050*/  @!P0 BRA `(.L_x_16) ;  /* 0x0000000000808947 */ /* 0x000fea0003800000 */
[----:B------:R-:W-:-:S13]  /*1060*/  ISETP.GT.AND P0, PT, R9, 0xfe, PT ;  /* 0x000000fe0900780c */ /* 0x000fda0003f04270 */
[----:B------:R-:W-:Y:S05]  /*1070*/  @P0 BRA `(.L_x_17) ;  /* 0x00000000006c0947 */ /* 0x000fea0003800000 */
[----:B------:R-:W-:-:S13]  /*1080*/  ISETP.GE.AND P0, PT, R9, 0x1, PT ;  /* 0x000000010900780c */ /* 0x000fda0003f06270 */
[----:B------:R-:W-:Y:S05]  /*1090*/  @P0 BRA `(.L_x_18) ;  /* 0x0000000000980947 */ /* 0x000fea0003800000 */
[----:B------:R-:W-:Y:S02]  /*10a0*/  ISETP.GE.AND P0, PT, R9, -0x18, PT ;  /* 0xffffffe80900780c */ /* 0x000fe40003f06270 */
[----:B------:R-:W-:-:S11]  /*10b0*/  LOP3.LUT R3, R3, 0x80000000, RZ, 0xc0, !PT ;  /* 0x8000000003037812 */ /* 0x000fd600078ec0ff */
[----:B------:R-:W-:Y:S05]  /*10c0*/  @!P0 BRA `(.L_x_18) ;  /* 0x00000000008c8947 */ /* 0x000fea0003800000 */
[CCC-:B------:R-:W-:Y:S01]  /*10d0*/  FFMA.RZ R0, R8.reuse, R6.reuse, R11.reuse ;  /* 0x0000000608007223 */ /* 0x1c0fe2000000c00b */
[C---:B------:R-:W-:Y:S02]  /*10e0*/  VIADD R7, R9.reuse, 0x20 ;  /* 0x0000002009077836 */ /* 0x040fe40000000000 */
[-CC-:B------:R-:W-:Y:S01]  /*10f0*/  FFMA.RM R5, R8, R6.reuse, R11.reuse ;  /* 0x0000000608057223 */ /* 0x180fe2000000400b */
[C---:B------:R-:W-:Y:S02]  /*1100*/  ISETP.NE.AND P2, PT, R9.reuse, RZ, PT ;  /* 0x000000ff0900720c */ /* 0x040fe40003f45270 */
[----:B------:R-:W-:Y:S01]  /*1110*/  LOP3.LUT R4, R0, 0x7fffff, RZ, 0xc0, !PT ;  /* 0x007fffff00047812 */ /* 0x000fe200078ec0ff */
[----:B------:R-:W-:Y:S01]  /*1120*/  FFMA.RP R0, R8, R6, R11 ;  /* 0x0000000608007223 */ /* 0x000fe2000000800b */
[----:B------:R-:W-:Y:S02]  /*1130*/  ISETP.NE.AND P1, PT, R9, RZ, PT ;  /* 0x000000ff0900720c */ /* 0x000fe40003f25270 */
[----:B------:R-:W-:-:S02]  /*1140*/  LOP3.LUT R4, R4, 0x800000, RZ, 0xfc, !PT ;  /* 0x0080000004047812 */ /* 0x000fc400078efcff */
[----:B------:R-:W-:Y:S02]  /*1150*/  IADD3 R6, PT, PT, -R9, RZ, RZ ;  /* 0x000000ff09067210 */ /* 0x000fe40007ffe1ff */
[----:B------:R-:W-:Y:S02]  /*1160*/  SHF.L.U32 R7, R4, R7, RZ ;  /* 0x0000000704077219 */ /* 0x000fe400000006ff */
[----:B------:R-:W-:Y:S02]  /*1170*/  FSETP.NEU.FTZ.AND P0, PT, R0, R5, PT ;  /* 0x000000050000720b */ /* 0x000fe40003f1d000 */
[----:B------:R-:W-:Y:S02]  /*1180*/  SEL R5, R6, RZ, P2 ;  /* 0x000000ff06057207 */ /* 0x000fe40001000000 */
[----:B------:R-:W-:Y:S02]  /*1190*/  ISETP.NE.AND P1, PT, R7, RZ, P1 ;  /* 0x000000ff0700720c */ /* 0x000fe40000f25270 */
[----:B------:R-:W-:-:S02]  /*11a0*/  SHF.R.U32.HI R5, RZ, R5, R4 ;  /* 0x00000005ff057219 */ /* 0x000fc40000011604 */
[----:B------:R-:W-:Y:S02]  /*11b0*/  PLOP3.LUT P0, PT, P0, P1, PT, 0xf8, 0x8f ;  /* 0x00000000008f781c */ /* 0x000fe40000703f70 */
[----:B------:R-:W-:Y:S02]  /*11c0*/  SHF.R.U32.HI R7, RZ, 0x1, R5 ;  /* 0x00000001ff077819 */ /* 0x000fe40000011605 */
[----:B------:R-:W-:-:S04]  /*11d0*/  SEL R0, RZ, 0x1, !P0 ;  /* 0x00000001ff007807 */ /* 0x000fc80004000000 */
[----:B------:R-:W-:-:S04]  /*11e0*/  LOP3.LUT R0, R0, 0x1, R7, 0xf8, !PT ;  /* 0x0000000100007812 */ /* 0x000fc800078ef807 */
[----:B------:R-:W-:-:S04]  /*11f0*/  LOP3.LUT R0, R0, R5, RZ, 0xc0, !PT ;  /* 0x0000000500007212 */ /* 0x000fc800078ec0ff */
[----:B------:R-:W-:-:S04]  /*1200*/  IADD3 R0, PT, PT, R7, R0, RZ ;  /* 0x0000000007007210 */ /* 0x000fc80007ffe0ff */
[----:B------:R-:W-:Y:S01]  /*1210*/  LOP3.LUT R3, R0, R3, RZ, 0xfc, !PT ;  /* 0x0000000300037212 */ /* 0x000fe200078efcff */
[----:B------:R-:W-:Y:S06]  /*1220*/  BRA `(.L_x_18) ;  /* 0x0000000000347947 */ /* 0x000fec0003800000 */
.L_x_17:
[----:B------:R-:W-:-:S04]  /*1230*/  LOP3.LUT R3, R3, 0x80000000, RZ, 0xc0, !PT ;  /* 0x8000000003037812 */ /* 0x000fc800078ec0ff */
[----:B------:R-:W-:Y:S01]  /*1240*/  LOP3.LUT R3, R3, 0x7f800000, RZ, 0xfc, !PT ;  /* 0x7f80000003037812 */ /* 0x000fe200078efcff */
[----:B------:R-:W-:Y:S06]  /*1250*/  BRA `(.L_x_18) ;  /* 0x0000000000287947 */ /* 0x000fec0003800000 */
.L_x_16:
[----:B------:R-:W-:Y:S01]  /*1260*/  IMAD R3, R4, 0x800000, R3 ;  /* 0x0080000004037824 */ /* 0x000fe200078e0203 */
[----:B------:R-:W-:Y:S06]  /*1270*/  BRA `(.L_x_18) ;  /* 0x0000000000207947 */ /* 0x000fec0003800000 */
.L_x_15:
[----:B------:R-:W-:-:S04]  /*1280*/  LOP3.LUT R3, R4, 0x80000000, R3, 0x48, !PT ;  /* 0x8000000004037812 */ /* 0x000fc800078e4803 */
[----:B------:R-:W-:Y:S01]  /*1290*/  LOP3.LUT R3, R3, 0x7f800000, RZ, 0xfc, !PT ;  /* 0x7f80000003037812 */ /* 0x000fe200078efcff */
[----:B------:R-:W-:Y:S06]  /*12a0*/  BRA `(.L_x_18) ;  /* 0x0000000000147947 */ /* 0x000fec0003800000 */
.L_x_14:
[----:B------:R-:W-:Y:S01]  /*12b0*/  LOP3.LUT R3, R4, 0x80000000, R3, 0x48, !PT ;  /* 0x8000000004037812 */ /* 0x000fe200078e4803 */
[----:B------:R-:W-:Y:S06]  /*12c0*/  BRA `(.L_x_18) ;  /* 0x00000000000c7947 */ /* 0x000fec0003800000 */
.L_x_13:
[----:B------:R-:W0:Y:S01]  /*12d0*/  MUFU.RSQ R3, -QNAN ;  /* 0xffc0000000037908 */ /* 0x000e220000001400 */
[----:B------:R-:W-:Y:S05]  /*12e0*/  BRA `(.L_x_18) ;  /* 0x0000000000047947 */ /* 0x000fea0003800000 */
.L_x_12:
[----:B------:R-:W-:-:S07]  /*12f0*/  FADD.FTZ R3, R3, R0 ;  /* 0x0000000003037221 */ /* 0x000fce0000010000 */
.L_x_18:
[----:B0-----:R-:W-:Y:S01]  /*1300*/  MOV R5, R3 ;  /* 0x0000000300057202 */ /* 0x001fe20000000f00 */
[----:B------:R-:W-:-:S04]  /*1310*/  HFMA2 R3, -RZ, RZ, 0, 0 ;  /* 0x00000000ff037431 */ /* 0x000fc800000001ff */
[----:B------:R-:W-:Y:S05]  /*1320*/  RET.REL.NODEC R2 `(_Z24cosine_similarity_kernelPKfS0_iPf) ;  /* 0xffffffec02347950 */ /* 0x000fea0003c3ffff */
.L_x_19:
[----:B------:R-:W-:-:S00]  /*1330*/  BRA `(.L_x_19) ;  /* 0xfffffffc00fc7947 */ /* 0x000fc0000383ffff */
[----:B------:R-:W-:-:S00]  /*1340*/  NOP ;  /* 0x0000000000007918 */ /* 0x000fc00000000000 */
        /* <DEDUP_REMOVED lines=11> */
.L_x_21:


//--------------------- .nv.shared.reserved.0     --------------------------
	.section	.nv.shared.reserved.0,"aw",@nobits
	.weak		__nv_reservedSMEM_offset_0_alias
	.size		__nv_reservedSMEM_offset_0_alias, 0, 64
	.other		__nv_reservedSMEM_offset_0_alias,@"STO_CUDA_RESERVED_SHARED STV_DEFAULT"
__nv_reservedSMEM_offset_0_alias:
	.zero		0
	.zero		64


//--------------------- .nv.constant0._Z24cosine_similarity_kernelPKfS0_iPf --------------------------
	.section	.nv.constant0._Z24cosine_similarity_kernelPKfS0_iPf,"a",@progbits
	.sectionflags	@""
	.align	4
.nv.constant0._Z24cosine_similarity_kernelPKfS0_iPf:
	.zero		928


//--------------------- SYMBOLS --------------------------

	.type		.nv.reservedSmem.offset0,@object
	.size		.nv.reservedSmem.offset0,0x4
